	.headerflags	@"EF_CUDA_TEXMODE_UNIFIED EF_CUDA_64BIT_ADDRESS EF_CUDA_ACCELERATORS EF_CUDA_SM90 EF_CUDA_VIRTUAL_SM(EF_CUDA_SM90)"
	.elftype	@"ET_EXEC"


//--------------------- .nv.info                  --------------------------
	.section	.nv.info,"",@"SHT_CUDA_INFO"
	.align	4


	//----- nvinfo : EIATTR_REGCOUNT
	.align		4
        /*0000*/ 	.byte	0x04, 0x2f
        /*0002*/ 	.short	(.L_3 - .L_2)
	.align		4
.L_2:
        /*0004*/ 	.word	index@(triton_poi_fused__native_batch_norm_legit_no_training_relu_50)
        /*0008*/ 	.word	0x00000013


	//----- nvinfo : EIATTR_MIN_STACK_SIZE
	.align		4
.L_3:
        /*000c*/ 	.byte	0x04, 0x12
        /*000e*/ 	.short	(.L_5 - .L_4)
	.align		4
.L_4:
        /*0010*/ 	.word	index@(triton_poi_fused__native_batch_norm_legit_no_training_relu_50)
        /*0014*/ 	.word	0x00000000


	//----- nvinfo : EIATTR_FRAME_SIZE
	.align		4
.L_5:
        /*0018*/ 	.byte	0x04, 0x11
        /*001a*/ 	.short	(.L_7 - .L_6)
	.align		4
.L_6:
        /*001c*/ 	.word	index@(triton_poi_fused__native_batch_norm_legit_no_training_relu_50)
        /*0020*/ 	.word	0x00000000


	//----- nvinfo : EIATTR_MIN_STACK_SIZE
	.align		4
.L_7:
        /*0024*/ 	.byte	0x04, 0x12
        /*0026*/ 	.short	(.L_9 - .L_8)
	.align		4
.L_8:
        /*0028*/ 	.word	index@(triton_poi_fused__native_batch_norm_legit_no_training_relu_50)
        /*002c*/ 	.word	0x00000000
.L_9:


//--------------------- .nv.info.triton_poi_fused__native_batch_norm_legit_no_training_relu_50 --------------------------
	.section	.nv.info.triton_poi_fused__native_batch_norm_legit_no_training_relu_50,"",@"SHT_CUDA_INFO"
	.sectionflags	@""
	.align	4


	//----- nvinfo : EIATTR_CUDA_API_VERSION
	.align		4
        /*0000*/ 	.byte	0x04, 0x37
        /*0002*/ 	.short	(.L_11 - .L_10)
.L_10:
        /*0004*/ 	.word	0x0000007c


	//----- nvinfo : EIATTR_KPARAM_INFO
	.align		4
.L_11:
        /*0008*/ 	.byte	0x04, 0x17
        /*000a*/ 	.short	(.L_13 - .L_12)
.L_12:
        /*000c*/ 	.word	0x00000000
        /*0010*/ 	.short	0x0006
        /*0012*/ 	.short	0x0030
        /*0014*/ 	.byte	0x00, 0xf0, 0x11, 0x00


	//----- nvinfo : EIATTR_KPARAM_INFO
	.align		4
.L_13:
        /*0018*/ 	.byte	0x04, 0x17
        /*001a*/ 	.short	(.L_15 - .L_14)
.L_14:
        /*001c*/ 	.word	0x00000000
        /*0020*/ 	.short	0x0005
        /*0022*/ 	.short	0x0028
        /*0024*/ 	.byte	0x00, 0xf4, 0x21, 0x00


	//----- nvinfo : EIATTR_KPARAM_INFO
	.align		4
.L_15:
        /*0028*/ 	.byte	0x04, 0x17
        /*002a*/ 	.short	(.L_17 - .L_16)
.L_16:
        /*002c*/ 	.word	0x00000000
        /*0030*/ 	.short	0x0004
        /*0032*/ 	.short	0x0020
        /*0034*/ 	.byte	0x00, 0xf4, 0x21, 0x00


	//----- nvinfo : EIATTR_KPARAM_INFO
	.align		4
.L_17:
        /*0038*/ 	.byte	0x04, 0x17
        /*003a*/ 	.short	(.L_19 - .L_18)
.L_18:
        /*003c*/ 	.word	0x00000000
        /*0040*/ 	.short	0x0003
        /*0042*/ 	.short	0x0018
        /*0044*/ 	.byte	0x00, 0xf4, 0x21, 0x00


	//----- nvinfo : EIATTR_KPARAM_INFO
	.align		4
.L_19:
        /*0048*/ 	.byte	0x04, 0x17
        /*004a*/ 	.short	(.L_21 - .L_20)
.L_20:
        /*004c*/ 	.word	0x00000000
        /*0050*/ 	.short	0x0002
        /*0052*/ 	.short	0x0010
        /*0054*/ 	.byte	0x00, 0xf4, 0x21, 0x00


	//----- nvinfo : EIATTR_KPARAM_INFO
	.align		4
.L_21:
        /*0058*/ 	.byte	0x04, 0x17
        /*005a*/ 	.short	(.L_23 - .L_22)
.L_22:
        /*005c*/ 	.word	0x00000000
        /*0060*/ 	.short	0x0001
        /*0062*/ 	.short	0x0008
        /*0064*/ 	.byte	0x00, 0xf4, 0x21, 0x00


	//----- nvinfo : EIATTR_KPARAM_INFO
	.align		4
.L_23:
        /*0068*/ 	.byte	0x04, 0x17
        /*006a*/ 	.short	(.L_25 - .L_24)
.L_24:
        /*006c*/ 	.word	0x00000000
        /*0070*/ 	.short	0x0000
        /*0072*/ 	.short	0x0000
        /*0074*/ 	.byte	0x00, 0xf4, 0x21, 0x00


	//----- nvinfo : EIATTR_SPARSE_MMA_MASK
	.align		4
.L_25:
        /*0078*/ 	.byte	0x03, 0x50
        /*007a*/ 	.short	0x0000


	//----- nvinfo : EIATTR_MAXREG_COUNT
	.align		4
        /*007c*/ 	.byte	0x03, 0x1b
        /*007e*/ 	.short	0x00ff


	//----- nvinfo : EIATTR_EXIT_INSTR_OFFSETS
	.align		4
        /*0080*/ 	.byte	0x04, 0x1c
        /*0082*/ 	.short	(.L_27 - .L_26)


	//   ....[0]....
.L_26:
        /*0084*/ 	.word	0x00000400


	//----- nvinfo : EIATTR_REQNTID
	.align		4
.L_27:
        /*0088*/ 	.byte	0x04, 0x10
        /*008a*/ 	.short	(.L_29 - .L_28)
.L_28:
        /*008c*/ 	.word	0x00000080
        /*0090*/ 	.word	0x00000001
        /*0094*/ 	.word	0x00000001


	//----- nvinfo : EIATTR_CBANK_PARAM_SIZE
	.align		4
.L_29:
        /*0098*/ 	.byte	0x03, 0x19
        /*009a*/ 	.short	0x0034


	//----- nvinfo : EIATTR_PARAM_CBANK
	.align		4
        /*009c*/ 	.byte	0x04, 0x0a
        /*009e*/ 	.short	(.L_31 - .L_30)
	.align		4
.L_30:
        /*00a0*/ 	.word	index@(.nv.constant0.triton_poi_fused__native_batch_norm_legit_no_training_relu_50)
        /*00a4*/ 	.short	0x0210
        /*00a6*/ 	.short	0x0034


	//----- nvinfo : EIATTR_SW_WAR
	.align		4
.L_31:
        /*00a8*/ 	.byte	0x04, 0x36
        /*00aa*/ 	.short	(.L_33 - .L_32)
.L_32:
        /*00ac*/ 	.word	0x00000008
.L_33:


//--------------------- .nv.callgraph             --------------------------
	.section	.nv.callgraph,"",@"SHT_CUDA_CALLGRAPH"
	.align	4
	.sectionentsize	8
	.align		4
        /*0000*/ 	.word	0x00000000
	.align		4
        /*0004*/ 	.word	0xffffffff
	.align		4
        /*0008*/ 	.word	0x00000000
	.align		4
        /*000c*/ 	.word	0xfffffffe
	.align		4
        /*0010*/ 	.word	0x00000000
	.align		4
        /*0014*/ 	.word	0xfffffffd
	.align		4
        /*0018*/ 	.word	0x00000000
	.align		4
        /*001c*/ 	.word	0xfffffffc


//--------------------- .nv.constant4             --------------------------
	.section	.nv.constant4,"a",@progbits
	.align	8
	.align		8
.nv.constant4:
        /*0000*/ 	.dword	_$_str
	.align		8
        /*0008*/ 	.dword	_$_str_$_2


//--------------------- .text.triton_poi_fused__native_batch_norm_legit_no_training_relu_50 --------------------------
	.section	.text.triton_poi_fused__native_batch_norm_legit_no_training_relu_50,"ax",@progbits
	.align	128
        .global         triton_poi_fused__native_batch_norm_legit_no_training_relu_50
        .type           triton_poi_fused__native_batch_norm_legit_no_training_relu_50,@function
        .size           triton_poi_fused__native_batch_norm_legit_no_training_relu_50,(.L_x_1 - triton_poi_fused__native_batch_norm_legit_no_training_relu_50)
        .other          triton_poi_fused__native_batch_norm_legit_no_training_relu_50,@"STO_CUDA_ENTRY STV_DEFAULT"
triton_poi_fused__native_batch_norm_legit_no_training_relu_50:
.text.triton_poi_fused__native_batch_norm_legit_no_training_relu_50:
[----:B------:R-:W-:Y:S01]  /*0000*/  LDC R1, c[0x0][0x28] ;  /* 0x00000a00ff017b82 */ /* 0x000fe20000000800 */
[----:B------:R-:W1:Y:S07]  /*0010*/  S2R R0, SR_TID.X ;  /* 0x0000000000007919 */ /* 0x000e6e0000002100 */
[----:B------:R-:W2:Y:S01]  /*0020*/  LDC.64 R10, c[0x0][0x220] ;  /* 0x00008800ff0a7b82 */ /* 0x000ea20000000a00 */
[----:B------:R-:W-:Y:S01]  /*0030*/  ULDC.64 UR4, c[0x0][0x208] ;  /* 0x0000820000047ab9 */ /* 0x000fe20000000a00 */
[----:B------:R-:W3:Y:S06]  /*0040*/  S2R R5, SR_CTAID.X ;  /* 0x0000000000057919 */ /* 0x000eec0000002500 */
[----:B------:R-:W4:Y:S08]  /*0050*/  LDC.64 R8, c[0x0][0x218] ;  /* 0x00008600ff087b82 */ /* 0x000f300000000a00 */
[----:B------:R-:W5:Y:S08]  /*0060*/  LDC.64 R14, c[0x0][0x230] ;  /* 0x00008c00ff0e7b82 */ /* 0x000f700000000a00 */
[----:B------:R-:W4:Y:S01]  /*0070*/  LDC.64 R12, c[0x0][0x228] ;  /* 0x00008a00ff0c7b82 */ /* 0x000f220000000a00 */
[----:B-1----:R-:W-:-:S02]  /*0080*/  SHF.L.U32 R0, R0, 0x2, RZ ;  /* 0x0000000200007819 */ /* 0x002fc400000006ff */
[----:B---3--:R-:W-:Y:S02]  /*0090*/  SHF.R.S32.HI R3, RZ, 0x16, R5 ;  /* 0x00000016ff037819 */ /* 0x008fe40000011405 */
[----:B------:R-:W-:Y:S02]  /*00a0*/  LOP3.LUT R0, R0, 0x1fc, RZ, 0xc0, !PT ;  /* 0x000001fc00007812 */ /* 0x000fe400078ec0ff */
[----:B------:R-:W-:Y:S02]  /*00b0*/  SGXT R3, R3, 0x1 ;  /* 0x000000010303781a */ /* 0x000fe40000000200 */
[----:B------:R-:W-:-:S04]  /*00c0*/  LEA R0, R5, R0, 0x9 ;  /* 0x0000000005007211 */ /* 0x000fc800078e48ff */
[----:B------:R-:W-:-:S04]  /*00d0*/  LEA.HI R3, R3, R0, RZ, 0x4 ;  /* 0x0000000003037211 */ /* 0x000fc800078f20ff */
[----:B------:R-:W-:-:S05]  /*00e0*/  SHF.R.S32.HI R3, RZ, 0x4, R3 ;  /* 0x00000004ff037819 */ /* 0x000fca0000011403 */
[----:B------:R-:W-:-:S05]  /*00f0*/  IMAD.HI R2, R3, 0x2aaaaaab, RZ ;  /* 0x2aaaaaab03027827 */ /* 0x000fca00078e02ff */
[----:B------:R-:W-:-:S04]  /*0100*/  SHF.R.U32.HI R5, RZ, 0x1f, R2 ;  /* 0x0000001fff057819 */ /* 0x000fc80000011602 */
[----:B------:R-:W-:Y:S02]  /*0110*/  LEA.HI R2, R2, R5, RZ, 0x19 ;  /* 0x0000000502027211 */ /* 0x000fe400078fc8ff */
[----:B------:R-:W1:Y:S03]  /*0120*/  LDC.64 R4, c[0x0][0x210] ;  /* 0x00008400ff047b82 */ /* 0x000e660000000a00 */
[----:B------:R-:W-:-:S04]  /*0130*/  IMAD R3, R2, -0x300, R3 ;  /* 0xfffffd0002037824 */ /* 0x000fc800078e0203 */
[----:B--2---:R-:W-:-:S06]  /*0140*/  IMAD.WIDE R10, R3, 0x4, R10 ;  /* 0x00000004030a7825 */ /* 0x004fcc00078e020a */
[----:B------:R-:W2:Y:S01]  /*0150*/  LDG.E.EL R10, desc[UR4][R10.64] ;  /* 0x000000040a0a7981 */ /* 0x000ea2000c2e1900 */
[----:B----4-:R-:W-:-:S05]  /*0160*/  IMAD.WIDE R8, R3, 0x4, R8 ;  /* 0x0000000403087825 */ /* 0x010fca00078e0208 */
[----:B------:R3:W4:Y:S01]  /*0170*/  LDG.E.EL R2, desc[UR4][R8.64] ;  /* 0x0000000408027981 */ /* 0x000722000c2e1900 */
[----:B-1----:R-:W-:-:S04]  /*0180*/  IMAD.WIDE R4, R0, 0x4, R4 ;  /* 0x0000000400047825 */ /* 0x002fc800078e0204 */
[C---:B-----5:R-:W-:Y:S01]  /*0190*/  IMAD.WIDE R14, R3.reuse, 0x4, R14 ;  /* 0x00000004030e7825 */ /* 0x060fe200078e020e */
[----:B------:R-:W-:Y:S01]  /*01a0*/  HFMA2.MMA R16, -RZ, RZ, 1.625, 0 ;  /* 0x3e800000ff107435 */ /* 0x000fe200000001ff */
[----:B------:R-:W4:Y:S01]  /*01b0*/  LDG.E.128 R4, desc[UR4][R4.64] ;  /* 0x0000000404047981 */ /* 0x000f22000c1e1d00 */
[----:B---3--:R-:W1:Y:S01]  /*01c0*/  LDC.64 R8, c[0x0][0x238] ;  /* 0x00008e00ff087b82 */ /* 0x008e620000000a00 */
[----:B0-----:R-:W-:Y:S02]  /*01d0*/  IMAD.WIDE R12, R3, 0x4, R12 ;  /* 0x00000004030c7825 */ /* 0x001fe400078e020c */
[----:B------:R-:W3:Y:S04]  /*01e0*/  LDG.E.EL R14, desc[UR4][R14.64] ;  /* 0x000000040e0e7981 */ /* 0x000ee8000c2e1900 */
[----:B------:R0:W3:Y:S01]  /*01f0*/  LDG.E.EL R3, desc[UR4][R12.64] ;  /* 0x000000040c037981 */ /* 0x0000e2000c2e1900 */
[----:B-1----:R-:W-:-:S04]  /*0200*/  IMAD.WIDE R8, R0, 0x4, R8 ;  /* 0x0000000400087825 */ /* 0x002fc800078e0208 */
[----:B--2---:R-:W-:-:S04]  /*0210*/  FADD R10, R10, 0.0010000000474974513054 ;  /* 0x3a83126f0a0a7421 */ /* 0x004fc80000000000 */
[----:B------:R-:W1:Y:S02]  /*0220*/  MUFU.SQRT R11, R10 ;  /* 0x0000000a000b7308 */ /* 0x000e640000002000 */
[C---:B-1----:R-:W-:Y:S02]  /*0230*/  FSETP.GT.AND P0, PT, R11.reuse, 8.50705917302346158658e+37, PT ;  /* 0x7e8000000b00780b */ /* 0x042fe40003f04000 */
[----:B------:R-:W-:-:S11]  /*0240*/  FSETP.GEU.AND P1, PT, R11, 1.175494350822287508e-38, PT ;  /* 0x008000000b00780b */ /* 0x000fd60003f2e000 */
[----:B------:R-:W-:-:S04]  /*0250*/  @P0 FMUL R11, R11, 0.25 ;  /* 0x3e8000000b0b0820 */ /* 0x000fc80000400000 */
[----:B------:R-:W-:-:S06]  /*0260*/  @!P1 FMUL R11, R11, 16777216 ;  /* 0x4b8000000b0b9820 */ /* 0x000fcc0000400000 */
[----:B------:R-:W1:Y:S01]  /*0270*/  MUFU.RCP R11, R11 ;  /* 0x0000000b000b7308 */ /* 0x000e620000001000 */
[----:B0-----:R-:W-:Y:S01]  /*0280*/  FSEL R12, R16, 1, P0 ;  /* 0x3f800000100c7808 */ /* 0x001fe20000000000 */
[----:B----4-:R-:W-:-:S04]  /*0290*/  FADD R13, R4, -R2 ;  /* 0x80000002040d7221 */ /* 0x010fc80000000000 */
[----:B------:R-:W-:Y:S01]  /*02a0*/  @!P1 FMUL R12, R12, 16777216 ;  /* 0x4b8000000c0c9820 */ /* 0x000fe20000400000 */
[--C-:B------:R-:W-:Y:S01]  /*02b0*/  FADD R5, R5, -R2.reuse ;  /* 0x8000000205057221 */ /* 0x100fe20000000000 */
[--C-:B------:R-:W-:Y:S01]  /*02c0*/  FADD R15, R6, -R2.reuse ;  /* 0x80000002060f7221 */ /* 0x100fe20000000000 */
[----:B------:R-:W-:Y:S01]  /*02d0*/  FADD R7, R7, -R2 ;  /* 0x8000000207077221 */ /* 0x000fe20000000000 */
[----:B-1----:R-:W-:-:S04]  /*02e0*/  FMUL R12, R11, R12 ;  /* 0x0000000c0b0c7220 */ /* 0x002fc80000400000 */
[C---:B------:R-:W-:Y:S01]  /*02f0*/  FMUL R13, R12.reuse, R13 ;  /* 0x0000000d0c0d7220 */ /* 0x040fe20000400000 */
[C---:B------:R-:W-:Y:S01]  /*0300*/  FMUL R5, R12.reuse, R5 ;  /* 0x000000050c057220 */ /* 0x040fe20000400000 */
[C---:B------:R-:W-:Y:S01]  /*0310*/  FMUL R15, R12.reuse, R15 ;  /* 0x0000000f0c0f7220 */ /* 0x040fe20000400000 */
[----:B------:R-:W-:Y:S01]  /*0320*/  FMUL R7, R12, R7 ;  /* 0x000000070c077220 */ /* 0x000fe20000400000 */
[C-C-:B---3--:R-:W-:Y:S01]  /*0330*/  FFMA R13, R3.reuse, R13, R14.reuse ;  /* 0x0000000d030d7223 */ /* 0x148fe2000000000e */
[C-C-:B------:R-:W-:Y:S01]  /*0340*/  FFMA R5, R3.reuse, R5, R14.reuse ;  /* 0x0000000503057223 */ /* 0x140fe2000000000e */
[C-C-:B------:R-:W-:Y:S01]  /*0350*/  FFMA R15, R3.reuse, R15, R14.reuse ;  /* 0x0000000f030f7223 */ /* 0x140fe2000000000e */
[----:B------:R-:W-:Y:S02]  /*0360*/  FFMA R7, R3, R7, R14 ;  /* 0x0000000703077223 */ /* 0x000fe4000000000e */
[----:B------:R-:W-:Y:S02]  /*0370*/  FSETP.GEU.AND P3, PT, R13, RZ, PT ;  /* 0x000000ff0d00720b */ /* 0x000fe40003f6e000 */
[----:B------:R-:W-:-:S02]  /*0380*/  FSETP.GEU.AND P2, PT, R5, RZ, PT ;  /* 0x000000ff0500720b */ /* 0x000fc40003f4e000 */
[----:B------:R-:W-:Y:S02]  /*0390*/  FSETP.GEU.AND P1, PT, R15, RZ, PT ;  /* 0x000000ff0f00720b */ /* 0x000fe40003f2e000 */
[----:B------:R-:W-:Y:S02]  /*03a0*/  FSETP.GEU.AND P0, PT, R7, RZ, PT ;  /* 0x000000ff0700720b */ /* 0x000fe40003f0e000 */
[----:B------:R-:W-:Y:S02]  /*03b0*/  SEL R4, R13, RZ, P3 ;  /* 0x000000ff0d047207 */ /* 0x000fe40001800000 */
[----:B------:R-:W-:Y:S02]  /*03c0*/  SEL R5, R5, RZ, P2 ;  /* 0x000000ff05057207 */ /* 0x000fe40001000000 */
[----:B------:R-:W-:Y:S02]  /*03d0*/  SEL R6, R15, RZ, P1 ;  /* 0x000000ff0f067207 */ /* 0x000fe40000800000 */
[----:B------:R-:W-:-:S05]  /*03e0*/  SEL R7, R7, RZ, P0 ;  /* 0x000000ff07077207 */ /* 0x000fca0000000000 */
[----:B------:R-:W-:Y:S01]  /*03f0*/  STG.E.128 desc[UR4][R8.64], R4 ;  /* 0x0000000408007986 */ /* 0x000fe2000c101d04 */
[----:B------:R-:W-:Y:S05]  /*0400*/  EXIT ;  /* 0x000000000000794d */ /* 0x000fea0003800000 */
.L_x_0:
[----:B------:R-:W-:-:S00]  /*0410*/  BRA `(.L_x_0) ;  /* 0xfffffffc00fc7947 */ /* 0x000fc0000383ffff */
[----:B------:R-:W-:-:S00]  /*0420*/  NOP ;  /* 0x0000000000007918 */ /* 0x000fc00000000000 */
        /* <DEDUP_REMOVED lines=13> */
.L_x_1:


//--------------------- .nv.global.init           --------------------------
	.section	.nv.global.init,"aw",@progbits
.nv.global.init:
	.type		_$_str,@object
	.size		_$_str,(_$_str_$_2 - _$_str)
_$_str:
        /*0000*/ 	.byte	0x5f, 0x5f, 0x43, 0x55, 0x44, 0x41, 0x5f, 0x46, 0x54, 0x5a, 0x00
	.type		_$_str_$_2,@object
	.size		_$_str_$_2,(.L_1 - _$_str_$_2)
_$_str_$_2:
        /*000b*/ 	.byte	0x5f, 0x5f, 0x43, 0x55, 0x44, 0x41, 0x5f, 0x50, 0x52, 0x45, 0x43, 0x5f, 0x53, 0x51, 0x52, 0x54
        /*001b*/ 	.byte	0x00
.L_1:


//--------------------- .nv.constant0.triton_poi_fused__native_batch_norm_legit_no_training_relu_50 --------------------------
	.section	.nv.constant0.triton_poi_fused__native_batch_norm_legit_no_training_relu_50,"a",@progbits
	.sectionflags	@""
	.align	4
.nv.constant0.triton_poi_fused__native_batch_norm_legit_no_training_relu_50:
	.zero		580
